	.headerflags	@"EF_CUDA_TEXMODE_UNIFIED EF_CUDA_64BIT_ADDRESS EF_CUDA_ACCELERATORS EF_CUDA_SM90 EF_CUDA_VIRTUAL_SM(EF_CUDA_SM90)"
	.elftype	@"ET_EXEC"


//--------------------- .nv.info                  --------------------------
	.section	.nv.info,"",@"SHT_CUDA_INFO"
	.align	4


	//----- nvinfo : EIATTR_REGCOUNT
	.align		4
        /*0000*/ 	.byte	0x04, 0x2f
        /*0002*/ 	.short	(.L_3 - .L_2)
	.align		4
.L_2:
        /*0004*/ 	.word	index@(triton_poi_fused__native_batch_norm_legit_no_training_add_convolution_relu_10)
        /*0008*/ 	.word	0x00000020


	//----- nvinfo : EIATTR_MIN_STACK_SIZE
	.align		4
.L_3:
        /*000c*/ 	.byte	0x04, 0x12
        /*000e*/ 	.short	(.L_5 - .L_4)
	.align		4
.L_4:
        /*0010*/ 	.word	index@(triton_poi_fused__native_batch_norm_legit_no_training_add_convolution_relu_10)
        /*0014*/ 	.word	0x00000000


	//----- nvinfo : EIATTR_FRAME_SIZE
	.align		4
.L_5:
        /*0018*/ 	.byte	0x04, 0x11
        /*001a*/ 	.short	(.L_7 - .L_6)
	.align		4
.L_6:
        /*001c*/ 	.word	index@(triton_poi_fused__native_batch_norm_legit_no_training_add_convolution_relu_10)
        /*0020*/ 	.word	0x00000000


	//----- nvinfo : EIATTR_MIN_STACK_SIZE
	.align		4
.L_7:
        /*0024*/ 	.byte	0x04, 0x12
        /*0026*/ 	.short	(.L_9 - .L_8)
	.align		4
.L_8:
        /*0028*/ 	.word	index@(triton_poi_fused__native_batch_norm_legit_no_training_add_convolution_relu_10)
        /*002c*/ 	.word	0x00000000
.L_9:


//--------------------- .nv.info.triton_poi_fused__native_batch_norm_legit_no_training_add_convolution_relu_10 --------------------------
	.section	.nv.info.triton_poi_fused__native_batch_norm_legit_no_training_add_convolution_relu_10,"",@"SHT_CUDA_INFO"
	.sectionflags	@""
	.align	4


	//----- nvinfo : EIATTR_CUDA_API_VERSION
	.align		4
        /*0000*/ 	.byte	0x04, 0x37
        /*0002*/ 	.short	(.L_11 - .L_10)
.L_10:
        /*0004*/ 	.word	0x0000007c


	//----- nvinfo : EIATTR_KPARAM_INFO
	.align		4
.L_11:
        /*0008*/ 	.byte	0x04, 0x17
        /*000a*/ 	.short	(.L_13 - .L_12)
.L_12:
        /*000c*/ 	.word	0x00000000
        /*0010*/ 	.short	0x0009
        /*0012*/ 	.short	0x0048
        /*0014*/ 	.byte	0x00, 0xf0, 0x11, 0x00


	//----- nvinfo : EIATTR_KPARAM_INFO
	.align		4
.L_13:
        /*0018*/ 	.byte	0x04, 0x17
        /*001a*/ 	.short	(.L_15 - .L_14)
.L_14:
        /*001c*/ 	.word	0x00000000
        /*0020*/ 	.short	0x0008
        /*0022*/ 	.short	0x0040
        /*0024*/ 	.byte	0x00, 0xf4, 0x21, 0x00


	//----- nvinfo : EIATTR_KPARAM_INFO
	.align		4
.L_15:
        /*0028*/ 	.byte	0x04, 0x17
        /*002a*/ 	.short	(.L_17 - .L_16)
.L_16:
        /*002c*/ 	.word	0x00000000
        /*0030*/ 	.short	0x0007
        /*0032*/ 	.short	0x0038
        /*0034*/ 	.byte	0x00, 0xf4, 0x21, 0x00


	//----- nvinfo : EIATTR_KPARAM_INFO
	.align		4
.L_17:
        /*0038*/ 	.byte	0x04, 0x17
        /*003a*/ 	.short	(.L_19 - .L_18)
.L_18:
        /*003c*/ 	.word	0x00000000
        /*0040*/ 	.short	0x0006
        /*0042*/ 	.short	0x0030
        /*0044*/ 	.byte	0x00, 0xf4, 0x21, 0x00


	//----- nvinfo : EIATTR_KPARAM_INFO
	.align		4
.L_19:
        /*0048*/ 	.byte	0x04, 0x17
        /*004a*/ 	.short	(.L_21 - .L_20)
.L_20:
        /*004c*/ 	.word	0x00000000
        /*0050*/ 	.short	0x0005
        /*0052*/ 	.short	0x0028
        /*0054*/ 	.byte	0x00, 0xf4, 0x21, 0x00


	//----- nvinfo : EIATTR_KPARAM_INFO
	.align		4
.L_21:
        /*0058*/ 	.byte	0x04, 0x17
        /*005a*/ 	.short	(.L_23 - .L_22)
.L_22:
        /*005c*/ 	.word	0x00000000
        /*0060*/ 	.short	0x0004
        /*0062*/ 	.short	0x0020
        /*0064*/ 	.byte	0x00, 0xf4, 0x21, 0x00


	//----- nvinfo : EIATTR_KPARAM_INFO
	.align		4
.L_23:
        /*0068*/ 	.byte	0x04, 0x17
        /*006a*/ 	.short	(.L_25 - .L_24)
.L_24:
        /*006c*/ 	.word	0x00000000
        /*0070*/ 	.short	0x0003
        /*0072*/ 	.short	0x0018
        /*0074*/ 	.byte	0x00, 0xf4, 0x21, 0x00


	//----- nvinfo : EIATTR_KPARAM_INFO
	.align		4
.L_25:
        /*0078*/ 	.byte	0x04, 0x17
        /*007a*/ 	.short	(.L_27 - .L_26)
.L_26:
        /*007c*/ 	.word	0x00000000
        /*0080*/ 	.short	0x0002
        /*0082*/ 	.short	0x0010
        /*0084*/ 	.byte	0x00, 0xf4, 0x21, 0x00


	//----- nvinfo : EIATTR_KPARAM_INFO
	.align		4
.L_27:
        /*0088*/ 	.byte	0x04, 0x17
        /*008a*/ 	.short	(.L_29 - .L_28)
.L_28:
        /*008c*/ 	.word	0x00000000
        /*0090*/ 	.short	0x0001
        /*0092*/ 	.short	0x0008
        /*0094*/ 	.byte	0x00, 0xf4, 0x21, 0x00


	//----- nvinfo : EIATTR_KPARAM_INFO
	.align		4
.L_29:
        /*0098*/ 	.byte	0x04, 0x17
        /*009a*/ 	.short	(.L_31 - .L_30)
.L_30:
        /*009c*/ 	.word	0x00000000
        /*00a0*/ 	.short	0x0000
        /*00a2*/ 	.short	0x0000
        /*00a4*/ 	.byte	0x00, 0xf4, 0x21, 0x00


	//----- nvinfo : EIATTR_SPARSE_MMA_MASK
	.align		4
.L_31:
        /*00a8*/ 	.byte	0x03, 0x50
        /*00aa*/ 	.short	0x0000


	//----- nvinfo : EIATTR_MAXREG_COUNT
	.align		4
        /*00ac*/ 	.byte	0x03, 0x1b
        /*00ae*/ 	.short	0x00ff


	//----- nvinfo : EIATTR_EXIT_INSTR_OFFSETS
	.align		4
        /*00b0*/ 	.byte	0x04, 0x1c
        /*00b2*/ 	.short	(.L_33 - .L_32)


	//   ....[0]....
.L_32:
        /*00b4*/ 	.word	0x00000550


	//   ....[1]....
        /*00b8*/ 	.word	0x00000570


	//----- nvinfo : EIATTR_REQNTID
	.align		4
.L_33:
        /*00bc*/ 	.byte	0x04, 0x10
        /*00be*/ 	.short	(.L_35 - .L_34)
.L_34:
        /*00c0*/ 	.word	0x00000080
        /*00c4*/ 	.word	0x00000001
        /*00c8*/ 	.word	0x00000001


	//----- nvinfo : EIATTR_CBANK_PARAM_SIZE
	.align		4
.L_35:
        /*00cc*/ 	.byte	0x03, 0x19
        /*00ce*/ 	.short	0x004c


	//----- nvinfo : EIATTR_PARAM_CBANK
	.align		4
        /*00d0*/ 	.byte	0x04, 0x0a
        /*00d2*/ 	.short	(.L_37 - .L_36)
	.align		4
.L_36:
        /*00d4*/ 	.word	index@(.nv.constant0.triton_poi_fused__native_batch_norm_legit_no_training_add_convolution_relu_10)
        /*00d8*/ 	.short	0x0210
        /*00da*/ 	.short	0x004c


	//----- nvinfo : EIATTR_SW_WAR
	.align		4
.L_37:
        /*00dc*/ 	.byte	0x04, 0x36
        /*00de*/ 	.short	(.L_39 - .L_38)
.L_38:
        /*00e0*/ 	.word	0x00000008
.L_39:


//--------------------- .nv.callgraph             --------------------------
	.section	.nv.callgraph,"",@"SHT_CUDA_CALLGRAPH"
	.align	4
	.sectionentsize	8
	.align		4
        /*0000*/ 	.word	0x00000000
	.align		4
        /*0004*/ 	.word	0xffffffff
	.align		4
        /*0008*/ 	.word	0x00000000
	.align		4
        /*000c*/ 	.word	0xfffffffe
	.align		4
        /*0010*/ 	.word	0x00000000
	.align		4
        /*0014*/ 	.word	0xfffffffd
	.align		4
        /*0018*/ 	.word	0x00000000
	.align		4
        /*001c*/ 	.word	0xfffffffc


//--------------------- .nv.constant4             --------------------------
	.section	.nv.constant4,"a",@progbits
	.align	8
	.align		8
.nv.constant4:
        /*0000*/ 	.dword	_$_str
	.align		8
        /*0008*/ 	.dword	_$_str_$_2


//--------------------- .text.triton_poi_fused__native_batch_norm_legit_no_training_add_convolution_relu_10 --------------------------
	.section	.text.triton_poi_fused__native_batch_norm_legit_no_training_add_convolution_relu_10,"ax",@progbits
	.align	128
        .global         triton_poi_fused__native_batch_norm_legit_no_training_add_convolution_relu_10
        .type           triton_poi_fused__native_batch_norm_legit_no_training_add_convolution_relu_10,@function
        .size           triton_poi_fused__native_batch_norm_legit_no_training_add_convolution_relu_10,(.L_x_1 - triton_poi_fused__native_batch_norm_legit_no_training_add_convolution_relu_10)
        .other          triton_poi_fused__native_batch_norm_legit_no_training_add_convolution_relu_10,@"STO_CUDA_ENTRY STV_DEFAULT"
triton_poi_fused__native_batch_norm_legit_no_training_add_convolution_relu_10:
.text.triton_poi_fused__native_batch_norm_legit_no_training_add_convolution_relu_10:
[----:B------:R-:W0:Y:S01]  /*0000*/  LDC R1, c[0x0][0x28] ;  /* 0x00000a00ff017b82 */ /* 0x000e220000000800 */
[----:B------:R-:W1:Y:S07]  /*0010*/  S2R R0, SR_TID.X ;  /* 0x0000000000007919 */ /* 0x000e6e0000002100 */
[----:B------:R-:W2:Y:S01]  /*0020*/  LDC.64 R4, c[0x0][0x238] ;  /* 0x00008e00ff047b82 */ /* 0x000ea20000000a00 */
[----:B------:R-:W-:Y:S01]  /*0030*/  ULDC.64 UR4, c[0x0][0x208] ;  /* 0x0000820000047ab9 */ /* 0x000fe20000000a00 */
[----:B------:R-:W3:Y:S06]  /*0040*/  S2R R7, SR_CTAID.X ;  /* 0x0000000000077919 */ /* 0x000eec0000002500 */
[----:B------:R-:W4:Y:S08]  /*0050*/  LDC.64 R28, c[0x0][0x220] ;  /* 0x00008800ff1c7b82 */ /* 0x000f300000000a00 */
[----:B------:R-:W5:Y:S08]  /*0060*/  LDC.64 R24, c[0x0][0x228] ;  /* 0x00008a00ff187b82 */ /* 0x000f700000000a00 */
[----:B------:R-:W5:Y:S01]  /*0070*/  LDC.64 R14, c[0x0][0x218] ;  /* 0x00008600ff0e7b82 */ /* 0x000f620000000a00 */
[----:B-1----:R-:W-:-:S07]  /*0080*/  SHF.L.U32 R0, R0, 0x1, RZ ;  /* 0x0000000100007819 */ /* 0x002fce00000006ff */
[----:B------:R-:W1:Y:S01]  /*0090*/  LDC.64 R12, c[0x0][0x210] ;  /* 0x00008400ff0c7b82 */ /* 0x000e620000000a00 */
[----:B---3--:R-:W-:Y:S02]  /*00a0*/  SHF.R.S32.HI R3, RZ, 0x17, R7 ;  /* 0x00000017ff037819 */ /* 0x008fe40000011407 */
[----:B------:R-:W-:Y:S02]  /*00b0*/  LOP3.LUT R0, R0, 0xfe, RZ, 0xc0, !PT ;  /* 0x000000fe00007812 */ /* 0x000fe400078ec0ff */
[----:B------:R-:W-:-:S03]  /*00c0*/  SGXT R3, R3, 0x1 ;  /* 0x000000010303781a */ /* 0x000fc60000000200 */
[----:B------:R-:W3:Y:S01]  /*00d0*/  LDC.64 R20, c[0x0][0x230] ;  /* 0x00008c00ff147b82 */ /* 0x000ee20000000a00 */
[----:B------:R-:W-:Y:S02]  /*00e0*/  LEA R0, R7, R0, 0x8 ;  /* 0x0000000007007211 */ /* 0x000fe400078e40ff */
[----:B------:R-:W-:Y:S02]  /*00f0*/  CS2R R6, SRZ ;  /* 0x0000000000067805 */ /* 0x000fe4000001ff00 */
[----:B------:R-:W-:Y:S02]  /*0100*/  LEA.HI R3, R3, R0, RZ, 0x7 ;  /* 0x0000000003037211 */ /* 0x000fe400078f38ff */
[----:B------:R-:W-:Y:S01]  /*0110*/  ISETP.GE.AND P0, PT, R0, 0x200, PT ;  /* 0x000002000000780c */ /* 0x000fe20003f06270 */
[----:B------:R-:W3:Y:S01]  /*0120*/  LDC.64 R22, c[0x0][0x240] ;  /* 0x00009000ff167b82 */ /* 0x000ee20000000a00 */
[----:B------:R-:W-:-:S04]  /*0130*/  LOP3.LUT R3, R3, 0xffffff80, RZ, 0xc0, !PT ;  /* 0xffffff8003037812 */ /* 0x000fc800078ec0ff */
[----:B------:R-:W-:-:S03]  /*0140*/  IADD3 R19, R0, -R3, RZ ;  /* 0x8000000300137210 */ /* 0x000fc60007ffe0ff */
[----:B------:R-:W3:Y:S02]  /*0150*/  LDC.64 R16, c[0x0][0x248] ;  /* 0x00009200ff107b82 */ /* 0x000ee40000000a00 */
[----:B--2---:R-:W-:-:S05]  /*0160*/  IMAD.WIDE R4, R19, 0x4, R4 ;  /* 0x0000000413047825 */ /* 0x004fca00078e0204 */
[----:B------:R2:W3:Y:S01]  /*0170*/  @!P0 LDG.E.EL.64 R6, desc[UR4][R4.64] ;  /* 0x0000000404068981 */ /* 0x0004e2000c2e1b00 */
[----:B------:R-:W-:Y:S01]  /*0180*/  CS2R R2, SRZ ;  /* 0x0000000000027805 */ /* 0x000fe2000001ff00 */
[----:B----4-:R-:W-:Y:S01]  /*0190*/  IMAD.WIDE R28, R0, 0x4, R28 ;  /* 0x00000004001c7825 */ /* 0x010fe200078e021c */
[----:B------:R-:W-:Y:S02]  /*01a0*/  CS2R R8, SRZ ;  /* 0x0000000000087805 */ /* 0x000fe4000001ff00 */
[----:B------:R-:W-:Y:S01]  /*01b0*/  CS2R R10, SRZ ;  /* 0x00000000000a7805 */ /* 0x000fe2000001ff00 */
[C---:B-----5:R-:W-:Y:S01]  /*01c0*/  IMAD.WIDE R24, R19.reuse, 0x4, R24 ;  /* 0x0000000413187825 */ /* 0x060fe200078e0218 */
[----:B------:R4:W5:Y:S01]  /*01d0*/  @!P0 LDG.E.64 R2, desc[UR4][R28.64] ;  /* 0x000000041c028981 */ /* 0x000962000c1e1b00 */
[----:B--2---:R-:W-:Y:S02]  /*01e0*/  CS2R R4, SRZ ;  /* 0x0000000000047805 */ /* 0x004fe4000001ff00 */
[----:B0-----:R-:W-:-:S04]  /*01f0*/  IMAD.WIDE R26, R19, 0x4, R14 ;  /* 0x00000004131a7825 */ /* 0x001fc800078e020e */
[----:B-1----:R-:W-:Y:S01]  /*0200*/  IMAD.WIDE R12, R0, 0x4, R12 ;  /* 0x00000004000c7825 */ /* 0x002fe200078e020c */
[----:B------:R-:W5:Y:S01]  /*0210*/  @!P0 LDG.E.EL.64 R4, desc[UR4][R24.64] ;  /* 0x0000000418048981 */ /* 0x000f62000c2e1b00 */
[----:B------:R-:W-:-:S03]  /*0220*/  CS2R R14, SRZ ;  /* 0x00000000000e7805 */ /* 0x000fc6000001ff00 */
[----:B------:R-:W2:Y:S01]  /*0230*/  @!P0 LDG.E.EL.64 R8, desc[UR4][R26.64] ;  /* 0x000000041a088981 */ /* 0x000ea2000c2e1b00 */
[----:B---3--:R-:W-:-:S03]  /*0240*/  IMAD.WIDE R20, R19, 0x4, R20 ;  /* 0x0000000413147825 */ /* 0x008fc600078e0214 */
[----:B------:R-:W2:Y:S01]  /*0250*/  @!P0 LDG.E.64 R10, desc[UR4][R12.64] ;  /* 0x000000040c0a8981 */ /* 0x000ea2000c1e1b00 */
[----:B------:R-:W-:-:S03]  /*0260*/  IMAD.WIDE R22, R19, 0x4, R22 ;  /* 0x0000000413167825 */ /* 0x000fc600078e0216 */
[----:B------:R-:W3:Y:S01]  /*0270*/  @!P0 LDG.E.EL.64 R14, desc[UR4][R20.64] ;  /* 0x00000004140e8981 */ /* 0x000ee2000c2e1b00 */
[----:B----4-:R-:W-:Y:S01]  /*0280*/  IMAD.WIDE R28, R19, 0x4, R16 ;  /* 0x00000004131c7825 */ /* 0x010fe200078e0210 */
[----:B------:R-:W-:Y:S02]  /*0290*/  CS2R R18, SRZ ;  /* 0x0000000000127805 */ /* 0x000fe4000001ff00 */
[----:B------:R-:W-:-:S04]  /*02a0*/  CS2R R16, SRZ ;  /* 0x0000000000107805 */ /* 0x000fc8000001ff00 */
[----:B------:R0:W4:Y:S04]  /*02b0*/  @!P0 LDG.E.EL.64 R18, desc[UR4][R22.64] ;  /* 0x0000000416128981 */ /* 0x000128000c2e1b00 */
[----:B------:R-:W4:Y:S01]  /*02c0*/  @!P0 LDG.E.EL.64 R16, desc[UR4][R28.64] ;  /* 0x000000041c108981 */ /* 0x000f22000c2e1b00 */
[----:B0-----:R-:W-:Y:S01]  /*02d0*/  HFMA2.MMA R23, -RZ, RZ, 1.625, 0 ;  /* 0x3e800000ff177435 */ /* 0x001fe200000001ff */
[----:B------:R-:W-:Y:S01]  /*02e0*/  FADD R6, R6, 9.9999997473787516356e-06 ;  /* 0x3727c5ac06067421 */ /* 0x000fe20000000000 */
[----:B------:R-:W-:-:S03]  /*02f0*/  FADD R24, R7, 9.9999997473787516356e-06 ;  /* 0x3727c5ac07187421 */ /* 0x000fc60000000000 */
[----:B------:R-:W0:Y:S08]  /*0300*/  MUFU.SQRT R25, R6 ;  /* 0x0000000600197308 */ /* 0x000e300000002000 */
[----:B------:R-:W1:Y:S01]  /*0310*/  MUFU.SQRT R26, R24 ;  /* 0x00000018001a7308 */ /* 0x000e620000002000 */
[C---:B0-----:R-:W-:Y:S02]  /*0320*/  FSETP.GT.AND P1, PT, R25.reuse, 8.50705917302346158658e+37, PT ;  /* 0x7e8000001900780b */ /* 0x041fe40003f24000 */
[----:B------:R-:W-:-:S02]  /*0330*/  FSETP.GEU.AND P3, PT, R25, 1.175494350822287508e-38, PT ;  /* 0x008000001900780b */ /* 0x000fc40003f6e000 */
[C---:B-1----:R-:W-:Y:S02]  /*0340*/  FSETP.GT.AND P2, PT, R26.reuse, 8.50705917302346158658e+37, PT ;  /* 0x7e8000001a00780b */ /* 0x042fe40003f44000 */
[----:B------:R-:W-:-:S07]  /*0350*/  FSETP.GEU.AND P4, PT, R26, 1.175494350822287508e-38, PT ;  /* 0x008000001a00780b */ /* 0x000fce0003f8e000 */
[----:B------:R-:W-:-:S04]  /*0360*/  @P1 FMUL R25, R25, 0.25 ;  /* 0x3e80000019191820 */ /* 0x000fc80000400000 */
[----:B------:R-:W-:Y:S01]  /*0370*/  @!P3 FMUL R25, R25, 16777216 ;  /* 0x4b8000001919b820 */ /* 0x000fe20000400000 */
[----:B------:R-:W-:-:S04]  /*0380*/  @P2 FMUL R26, R26, 0.25 ;  /* 0x3e8000001a1a2820 */ /* 0x000fc80000400000 */
[----:B------:R-:W-:Y:S01]  /*0390*/  @!P4 FMUL R26, R26, 16777216 ;  /* 0x4b8000001a1ac820 */ /* 0x000fe20000400000 */
[----:B------:R-:W0:Y:S01]  /*03a0*/  MUFU.RCP R7, R25 ;  /* 0x0000001900077308 */ /* 0x000e220000001000 */
[----:B------:R-:W-:Y:S01]  /*03b0*/  FSEL R22, R23, 1, P1 ;  /* 0x3f80000017167808 */ /* 0x000fe20000800000 */
[----:B-----5:R-:W-:-:S06]  /*03c0*/  FADD R20, R5, R3 ;  /* 0x0000000305147221 */ /* 0x020fcc0000000000 */
[----:B------:R-:W1:Y:S01]  /*03d0*/  MUFU.RCP R6, R26 ;  /* 0x0000001a00067308 */ /* 0x000e620000001000 */
[----:B------:R-:W-:Y:S01]  /*03e0*/  FADD R21, R4, R2 ;  /* 0x0000000204157221 */ /* 0x000fe20000000000 */
[----:B------:R-:W-:Y:S01]  /*03f0*/  FSEL R23, R23, 1, P2 ;  /* 0x3f80000017177808 */ /* 0x000fe20001000000 */
[----:B--2---:R-:W-:Y:S01]  /*0400*/  FADD R4, R8, R10 ;  /* 0x0000000a08047221 */ /* 0x004fe20000000000 */
[----:B------:R-:W-:Y:S01]  /*0410*/  FADD R5, R9, R11 ;  /* 0x0000000b09057221 */ /* 0x000fe20000000000 */
[----:B------:R-:W2:Y:S01]  /*0420*/  LDC.64 R2, c[0x0][0x250] ;  /* 0x00009400ff027b82 */ /* 0x000ea20000000a00 */
[----:B------:R-:W-:Y:S01]  /*0430*/  @!P3 FMUL R22, R22, 16777216 ;  /* 0x4b8000001616b820 */ /* 0x000fe20000400000 */
[----:B------:R-:W-:Y:S01]  /*0440*/  @!P4 FMUL R23, R23, 16777216 ;  /* 0x4b8000001717c820 */ /* 0x000fe20000400000 */
[----:B------:R-:W-:Y:S01]  /*0450*/  FADD R4, R4, R21 ;  /* 0x0000001504047221 */ /* 0x000fe20000000000 */
[----:B------:R-:W-:Y:S01]  /*0460*/  FADD R5, R5, R20 ;  /* 0x0000001405057221 */ /* 0x000fe20000000000 */
[----:B0-----:R-:W-:-:S02]  /*0470*/  FMUL R7, R7, R22 ;  /* 0x0000001607077220 */ /* 0x001fc40000400000 */
[----:B---3--:R-:W-:Y:S01]  /*0480*/  FADD R14, R4, -R14 ;  /* 0x8000000e040e7221 */ /* 0x008fe20000000000 */
[----:B------:R-:W-:Y:S01]  /*0490*/  FADD R15, R5, -R15 ;  /* 0x8000000f050f7221 */ /* 0x000fe20000000000 */
[----:B-1----:R-:W-:Y:S02]  /*04a0*/  FMUL R6, R6, R23 ;  /* 0x0000001706067220 */ /* 0x002fe40000400000 */
[----:B------:R-:W-:Y:S02]  /*04b0*/  FMUL R7, R14, R7 ;  /* 0x000000070e077220 */ /* 0x000fe40000400000 */
[----:B------:R-:W-:Y:S02]  /*04c0*/  FMUL R6, R15, R6 ;  /* 0x000000060f067220 */ /* 0x000fe40000400000 */
[----:B----4-:R-:W-:Y:S02]  /*04d0*/  FFMA R7, R7, R18, R16 ;  /* 0x0000001207077223 */ /* 0x010fe40000000010 */
[----:B------:R-:W-:Y:S01]  /*04e0*/  FFMA R6, R6, R19, R17 ;  /* 0x0000001306067223 */ /* 0x000fe20000000011 */
[----:B------:R0:W-:Y:S02]  /*04f0*/  @!P0 STG.E.64 desc[UR4][R12.64], R4 ;  /* 0x000000040c008986 */ /* 0x0001e4000c101b04 */
[----:B------:R-:W-:-:S02]  /*0500*/  FSETP.GEU.AND P1, PT, R7, RZ, PT ;  /* 0x000000ff0700720b */ /* 0x000fc40003f2e000 */
[----:B------:R-:W-:Y:S01]  /*0510*/  FSETP.GEU.AND P2, PT, R6, RZ, PT ;  /* 0x000000ff0600720b */ /* 0x000fe20003f4e000 */
[----:B--2---:R-:W-:Y:S01]  /*0520*/  IMAD.WIDE R2, R0, 0x4, R2 ;  /* 0x0000000400027825 */ /* 0x004fe200078e0202 */
[----:B------:R-:W-:Y:S02]  /*0530*/  FSEL R8, R7, RZ, P1 ;  /* 0x000000ff07087208 */ /* 0x000fe40000800000 */
[----:B------:R-:W-:Y:S01]  /*0540*/  FSEL R9, R6, RZ, P2 ;  /* 0x000000ff06097208 */ /* 0x000fe20001000000 */
[----:B0-----:R-:W-:Y:S08]  /*0550*/  @P0 EXIT ;  /* 0x000000000000094d */ /* 0x001ff00003800000 */
[----:B------:R-:W-:Y:S01]  /*0560*/  STG.E.64 desc[UR4][R2.64], R8 ;  /* 0x0000000802007986 */ /* 0x000fe2000c101b04 */
[----:B------:R-:W-:Y:S05]  /*0570*/  EXIT ;  /* 0x000000000000794d */ /* 0x000fea0003800000 */
.L_x_0:
[----:B------:R-:W-:-:S00]  /*0580*/  BRA `(.L_x_0) ;  /* 0xfffffffc00fc7947 */ /* 0x000fc0000383ffff */
[----:B------:R-:W-:-:S00]  /*0590*/  NOP ;  /* 0x0000000000007918 */ /* 0x000fc00000000000 */
        /* <DEDUP_REMOVED lines=14> */
.L_x_1:


//--------------------- .nv.global.init           --------------------------
	.section	.nv.global.init,"aw",@progbits
.nv.global.init:
	.type		_$_str,@object
	.size		_$_str,(_$_str_$_2 - _$_str)
_$_str:
        /*0000*/ 	.byte	0x5f, 0x5f, 0x43, 0x55, 0x44, 0x41, 0x5f, 0x46, 0x54, 0x5a, 0x00
	.type		_$_str_$_2,@object
	.size		_$_str_$_2,(.L_1 - _$_str_$_2)
_$_str_$_2:
        /*000b*/ 	.byte	0x5f, 0x5f, 0x43, 0x55, 0x44, 0x41, 0x5f, 0x50, 0x52, 0x45, 0x43, 0x5f, 0x53, 0x51, 0x52, 0x54
        /*001b*/ 	.byte	0x00
.L_1:


//--------------------- .nv.constant0.triton_poi_fused__native_batch_norm_legit_no_training_add_convolution_relu_10 --------------------------
	.section	.nv.constant0.triton_poi_fused__native_batch_norm_legit_no_training_add_convolution_relu_10,"a",@progbits
	.sectionflags	@""
	.align	4
.nv.constant0.triton_poi_fused__native_batch_norm_legit_no_training_add_convolution_relu_10:
	.zero		604
